//
// Generated by NVIDIA NVVM Compiler
//
// Compiler Build ID: CL-36424714
// Cuda compilation tools, release 13.0, V13.0.88
// Based on NVVM 20.0.0
//

.version 9.0
.target sm_100
.address_size 64

	// .globl	add
.extern .func  (.param .b32 func_retval0) vprintf
(
	.param .b64 vprintf_param_0,
	.param .b64 vprintf_param_1
)
;
.global .align 1 .b8 $str[4] = {37, 100, 10};

.visible .entry add(
	.param .u64 .ptr .align 1 add_param_0,
	.param .u32 add_param_1,
	.param .u64 .ptr .align 1 add_param_2,
	.param .u32 add_param_3,
	.param .u64 .ptr .align 1 add_param_4,
	.param .u32 add_param_5,
	.param .u64 .ptr .align 1 add_param_6,
	.param .u32 add_param_7
)
{
	.local .align 8 .b8 	__local_depot0[8];
	.reg .b64 	%SP;
	.reg .b64 	%SPL;
	.reg .b32 	%r<7>;
	.reg .b64 	%rd<9>;

	mov.u64 	%SPL, __local_depot0;
	cvta.local.u64 	%SP, %SPL;
	ld.param.u64 	%rd1, [add_param_6];
	cvta.to.global.u64 	%rd2, %rd1;
	add.u64 	%rd3, %SP, 0;
	add.u64 	%rd4, %SPL, 0;
	mov.u32 	%r1, %tid.x;
	mov.u32 	%r2, %ctaid.x;
	mov.u32 	%r3, %ntid.x;
	mad.lo.s32 	%r4, %r2, %r3, %r1;
	st.local.u32 	[%rd4], %r4;
	mov.u64 	%rd5, $str;
	cvta.global.u64 	%rd6, %rd5;
	{ // callseq 0, 0
	.param .b64 param0;
	st.param.b64 	[param0], %rd6;
	.param .b64 param1;
	st.param.b64 	[param1], %rd3;
	.param .b32 retval0;
	call.uni (retval0), 
	vprintf, 
	(
	param0, 
	param1
	);
	ld.param.b32 	%r5, [retval0];
	} // callseq 0
	mul.wide.s32 	%rd7, %r4, 4;
	add.s64 	%rd8, %rd2, %rd7;
	st.global.u32 	[%rd8], %r4;
	ret;

}


// ===== COMPILED SASS (sm_100) =====

	.target	sm_100

	.elftype	@"ET_EXEC"


//--------------------- .note.nv.tkinfo           --------------------------
	.section	.note.nv.tkinfo,"",@"SHT_NOTE"
	.sectionflags	@"SHF_NOTE_NV_TKINFO"
	.tkinfo
        /*0018*/ 	.word	0x00000002
        /*0030*/ 	.string	""
        /*0030*/ 	.string	"ptxas"
        /*0030*/ 	.string	"Cuda compilation tools, release 13.0, V13.0.88"
        /*0030*/ 	.string	"Build cuda_13.0.r13.0/compiler.36424714_0"
        /*0030*/ 	.string	"-arch sm_100 -m 64 "



//--------------------- .note.nv.cuinfo           --------------------------
	.section	.note.nv.cuinfo,"",@"SHT_NOTE"
	.sectionflags	@"SHF_NOTE_NV_CUINFO"
        /*0018*/ 	.short	0x0002
        /*001a*/ 	.short	0x0064
        /*001c*/ 	.short	0x0082
	.zero		2


//--------------------- .nv.info                  --------------------------
	.section	.nv.info,"",@"SHT_CUDA_INFO"
	.align	4


	//----- nvinfo : EIATTR_REGCOUNT
	.align		4
        /*0000*/ 	.byte	0x04, 0x2f
        /*0002*/ 	.short	(.L_2 - .L_1)
	.align		4
.L_1:
        /*0004*/ 	.word	index@(add)
        /*0008*/ 	.word	0x00000018


	//----- nvinfo : EIATTR_FRAME_SIZE
	.align		4
.L_2:
        /*000c*/ 	.byte	0x04, 0x11
        /*000e*/ 	.short	(.L_4 - .L_3)
	.align		4
.L_3:
        /*0010*/ 	.word	index@(add)
        /*0014*/ 	.word	0x00000008


	//----- nvinfo : EIATTR_MIN_STACK_SIZE
	.align		4
.L_4:
        /*0018*/ 	.byte	0x04, 0x12
        /*001a*/ 	.short	(.L_6 - .L_5)
	.align		4
.L_5:
        /*001c*/ 	.word	index@(add)
        /*0020*/ 	.word	0x00000008
.L_6:


//--------------------- .nv.compat                --------------------------
	.section	.nv.compat,"",@"SHT_CUDA_COMPAT_INFO"
	.align	4
        /*0000*/ 	.byte	0x02, 0x09, 0x00, 0x00, 0x02, 0x02, 0x01, 0x00, 0x02, 0x05, 0x05, 0x00, 0x03, 0x07, 0x01, 0x01
        /*0010*/ 	.byte	0x02, 0x03, 0x00, 0x00, 0x02, 0x06, 0x01, 0x00, 0x04, 0x0b, 0x08, 0x00, 0x09, 0x00, 0x00, 0x00
        /*0020*/ 	.byte	0x00, 0x00, 0x00, 0x00


//--------------------- .nv.info.add              --------------------------
	.section	.nv.info.add,"",@"SHT_CUDA_INFO"
	.sectionflags	@""
	.align	4


	//----- nvinfo : EIATTR_CUDA_API_VERSION
	.align		4
        /*0000*/ 	.byte	0x04, 0x37
        /*0002*/ 	.short	(.L_8 - .L_7)
.L_7:
        /*0004*/ 	.word	0x00000082


	//----- nvinfo : EIATTR_KPARAM_INFO
	.align		4
.L_8:
        /*0008*/ 	.byte	0x04, 0x17
        /*000a*/ 	.short	(.L_10 - .L_9)
.L_9:
        /*000c*/ 	.word	0x00000000
        /*0010*/ 	.short	0x0007
        /*0012*/ 	.short	0x0038
        /*0014*/ 	.byte	0x00, 0xf0, 0x11, 0x00


	//----- nvinfo : EIATTR_KPARAM_INFO
	.align		4
.L_10:
        /*0018*/ 	.byte	0x04, 0x17
        /*001a*/ 	.short	(.L_12 - .L_11)
.L_11:
        /*001c*/ 	.word	0x00000000
        /*0020*/ 	.short	0x0006
        /*0022*/ 	.short	0x0030
        /*0024*/ 	.byte	0x00, 0xf5, 0x21, 0x00


	//----- nvinfo : EIATTR_KPARAM_INFO
	.align		4
.L_12:
        /*0028*/ 	.byte	0x04, 0x17
        /*002a*/ 	.short	(.L_14 - .L_13)
.L_13:
        /*002c*/ 	.word	0x00000000
        /*0030*/ 	.short	0x0005
        /*0032*/ 	.short	0x0028
        /*0034*/ 	.byte	0x00, 0xf0, 0x11, 0x00


	//----- nvinfo : EIATTR_KPARAM_INFO
	.align		4
.L_14:
        /*0038*/ 	.byte	0x04, 0x17
        /*003a*/ 	.short	(.L_16 - .L_15)
.L_15:
        /*003c*/ 	.word	0x00000000
        /*0040*/ 	.short	0x0004
        /*0042*/ 	.short	0x0020
        /*0044*/ 	.byte	0x00, 0xf5, 0x21, 0x00


	//----- nvinfo : EIATTR_KPARAM_INFO
	.align		4
.L_16:
        /*0048*/ 	.byte	0x04, 0x17
        /*004a*/ 	.short	(.L_18 - .L_17)
.L_17:
        /*004c*/ 	.word	0x00000000
        /*0050*/ 	.short	0x0003
        /*0052*/ 	.short	0x0018
        /*0054*/ 	.byte	0x00, 0xf0, 0x11, 0x00


	//----- nvinfo : EIATTR_KPARAM_INFO
	.align		4
.L_18:
        /*0058*/ 	.byte	0x04, 0x17
        /*005a*/ 	.short	(.L_20 - .L_19)
.L_19:
        /*005c*/ 	.word	0x00000000
        /*0060*/ 	.short	0x0002
        /*0062*/ 	.short	0x0010
        /*0064*/ 	.byte	0x00, 0xf5, 0x21, 0x00


	//----- nvinfo : EIATTR_KPARAM_INFO
	.align		4
.L_20:
        /*0068*/ 	.byte	0x04, 0x17
        /*006a*/ 	.short	(.L_22 - .L_21)
.L_21:
        /*006c*/ 	.word	0x00000000
        /*0070*/ 	.short	0x0001
        /*0072*/ 	.short	0x0008
        /*0074*/ 	.byte	0x00, 0xf0, 0x11, 0x00


	//----- nvinfo : EIATTR_KPARAM_INFO
	.align		4
.L_22:
        /*0078*/ 	.byte	0x04, 0x17
        /*007a*/ 	.short	(.L_24 - .L_23)
.L_23:
        /*007c*/ 	.word	0x00000000
        /*0080*/ 	.short	0x0000
        /*0082*/ 	.short	0x0000
        /*0084*/ 	.byte	0x00, 0xf5, 0x21, 0x00


	//----- nvinfo : EIATTR_SPARSE_MMA_MASK
	.align		4
.L_24:
        /*0088*/ 	.byte	0x03, 0x50
        /*008a*/ 	.short	0x0000


	//----- nvinfo : EIATTR_MAXREG_COUNT
	.align		4
        /*008c*/ 	.byte	0x03, 0x1b
        /*008e*/ 	.short	0x00ff


	//----- nvinfo : EIATTR_EXTERNS
	.align		4
        /*0090*/ 	.byte	0x04, 0x0f
        /*0092*/ 	.short	(.L_26 - .L_25)


	//   ....[0]....
	.align		4
.L_25:
        /*0094*/ 	.word	index@(vprintf)


	//----- nvinfo : EIATTR_MERCURY_ISA_VERSION
	.align		4
.L_26:
        /*0098*/ 	.byte	0x03, 0x5f
        /*009a*/ 	.short	0x0101


	//----- nvinfo : EIATTR_VRC_CTA_INIT_COUNT
	.align		4
        /*009c*/ 	.byte	0x02, 0x4a
	.zero		1
	.zero		1


	//----- nvinfo : EIATTR_SYSCALL_OFFSETS
	.align		4
        /*00a0*/ 	.byte	0x04, 0x46
        /*00a2*/ 	.short	(.L_28 - .L_27)


	//   ....[0]....
.L_27:
        /*00a4*/ 	.word	0x00000120


	//----- nvinfo : EIATTR_EXIT_INSTR_OFFSETS
	.align		4
.L_28:
        /*00a8*/ 	.byte	0x04, 0x1c
        /*00aa*/ 	.short	(.L_30 - .L_29)


	//   ....[0]....
.L_29:
        /*00ac*/ 	.word	0x00000160


	//----- nvinfo : EIATTR_CBANK_PARAM_SIZE
	.align		4
.L_30:
        /*00b0*/ 	.byte	0x03, 0x19
        /*00b2*/ 	.short	0x003c


	//----- nvinfo : EIATTR_PARAM_CBANK
	.align		4
        /*00b4*/ 	.byte	0x04, 0x0a
        /*00b6*/ 	.short	(.L_32 - .L_31)
	.align		4
.L_31:
        /*00b8*/ 	.word	index@(.nv.constant0.add)
        /*00bc*/ 	.short	0x0380
        /*00be*/ 	.short	0x003c


	//----- nvinfo : EIATTR_SW_WAR
	.align		4
.L_32:
        /*00c0*/ 	.byte	0x04, 0x36
        /*00c2*/ 	.short	(.L_34 - .L_33)
.L_33:
        /*00c4*/ 	.word	0x00000008
.L_34:


//--------------------- .nv.callgraph             --------------------------
	.section	.nv.callgraph,"",@"SHT_CUDA_CALLGRAPH"
	.align	4
	.sectionentsize	8
	.align		4
        /*0000*/ 	.word	0x00000000
	.align		4
        /*0004*/ 	.word	0xffffffff
	.align		4
        /*0008*/ 	.word	index@(add)
	.align		4
        /*000c*/ 	.word	index@(vprintf)
	.align		4
        /*0010*/ 	.word	0x00000000
	.align		4
        /*0014*/ 	.word	0xfffffffe
	.align		4
        /*0018*/ 	.word	0x00000000
	.align		4
        /*001c*/ 	.word	0xfffffffd
	.align		4
        /*0020*/ 	.word	0x00000000
	.align		4
        /*0024*/ 	.word	0xfffffffc


//--------------------- .nv.constant4             --------------------------
	.section	.nv.constant4,"a",@progbits
	.align	8
	.align		8
.nv.constant4:
        /*0000*/ 	.dword	vprintf
	.align		8
        /*0008*/ 	.dword	$str


//--------------------- .text.add                 --------------------------
	.section	.text.add,"ax",@progbits
	.align	128
        .global         add
        .type           add,@function
        .size           add,(.L_x_2 - add)
        .other          add,@"STO_CUDA_ENTRY STV_DEFAULT"
add:
.text.add:
[----:B------:R-:W0:Y:S01]  /*0000*/  LDC R1, c[0x0][0x37c] ;  /* 0x0000df00ff017b82 */ /* 0x000e220000000800 */
[----:B------:R-:W1:Y:S01]  /*0010*/  S2R R2, SR_TID.X ;  /* 0x0000000000027919 */ /* 0x000e620000002100 */
[----:B------:R-:W2:Y:S06]  /*0020*/  LDCU UR5, c[0x0][0x2fc] ;  /* 0x00005f80ff0577ac */ /* 0x000eac0008000800 */
[----:B------:R-:W1:Y:S01]  /*0030*/  S2UR UR6, SR_CTAID.X ;  /* 0x00000000000679c3 */ /* 0x000e620000002500 */
[----:B0-----:R-:W-:Y:S01]  /*0040*/  VIADD R1, R1, 0xfffffff8 ;  /* 0xfffffff801017836 */ /* 0x001fe20000000000 */
[----:B------:R-:W-:Y:S01]  /*0050*/  MOV R0, 0x0 ;  /* 0x0000000000007802 */ /* 0x000fe20000000f00 */
[----:B------:R-:W0:Y:S01]  /*0060*/  LDCU UR4, c[0x0][0x2f8] ;  /* 0x00005f00ff0477ac */ /* 0x000e220008000800 */
[----:B------:R-:W3:Y:S04]  /*0070*/  LDCU.64 UR36, c[0x0][0x358] ;  /* 0x00006b00ff2477ac */ /* 0x000ee80008000a00 */
[----:B------:R-:W1:Y:S08]  /*0080*/  LDC R3, c[0x0][0x360] ;  /* 0x0000d800ff037b82 */ /* 0x000e700000000800 */
[----:B------:R4:W5:Y:S01]  /*0090*/  LDC.64 R8, c[0x4][R0] ;  /* 0x0100000000087b82 */ /* 0x0009620000000a00 */
[----:B0-----:R-:W-:-:S04]  /*00a0*/  IADD3 R6, P0, PT, R1, UR4, RZ ;  /* 0x0000000401067c10 */ /* 0x001fc8000ff1e0ff */
[----:B--2---:R-:W-:Y:S01]  /*00b0*/  IADD3.X R7, PT, PT, RZ, UR5, RZ, P0, !PT ;  /* 0x00000005ff077c10 */ /* 0x004fe200087fe4ff */
[----:B-1----:R-:W-:Y:S01]  /*00c0*/  IMAD R2, R3, UR6, R2 ;  /* 0x0000000603027c24 */ /* 0x002fe2000f8e0202 */
[----:B------:R-:W0:Y:S04]  /*00d0*/  LDCU.64 UR6, c[0x4][0x8] ;  /* 0x01000100ff0677ac */ /* 0x000e280008000a00 */
[----:B------:R4:W-:Y:S01]  /*00e0*/  STL [R1], R2 ;  /* 0x0000000201007387 */ /* 0x0009e20000100800 */
[----:B0-----:R-:W-:Y:S01]  /*00f0*/  IMAD.U32 R4, RZ, RZ, UR6 ;  /* 0x00000006ff047e24 */ /* 0x001fe2000f8e00ff */
[----:B---345:R-:W-:-:S07]  /*0100*/  MOV R5, UR7 ;  /* 0x0000000700057c02 */ /* 0x038fce0008000f00 */
[----:B------:R-:W-:-:S07]  /*0110*/  LEPC R20, `(.L_x_0) ;  /* 0x000000001014794e */ /* 0x000fce0000000000 */
[----:B------:R-:W-:Y:S05]  /*0120*/  CALL.ABS.NOINC R8 ;  /* 0x0000000008007343 */ /* 0x000fea0003c00000 */
.L_x_0:
[----:B------:R-:W0:Y:S02]  /*0130*/  LDC.64 R4, c[0x0][0x3b0] ;  /* 0x0000ec00ff047b82 */ /* 0x000e240000000a00 */
[----:B0-----:R-:W-:-:S05]  /*0140*/  IMAD.WIDE R4, R2, 0x4, R4 ;  /* 0x0000000402047825 */ /* 0x001fca00078e0204 */
[----:B------:R-:W-:Y:S01]  /*0150*/  STG.E desc[UR36][R4.64], R2 ;  /* 0x0000000204007986 */ /* 0x000fe2000c101924 */
[----:B------:R-:W-:Y:S05]  /*0160*/  EXIT ;  /* 0x000000000000794d */ /* 0x000fea0003800000 */
.L_x_1:
[----:B------:R-:W-:-:S00]  /*0170*/  BRA `(.L_x_1) ;  /* 0xfffffffc00fc7947 */ /* 0x000fc0000383ffff */
[----:B------:R-:W-:-:S00]  /*0180*/  NOP ;  /* 0x0000000000007918 */ /* 0x000fc00000000000 */
[----:B------:R-:W-:-:S00]  /*0190*/  NOP ;  /* 0x0000000000007918 */ /* 0x000fc00000000000 */
[----:B------:R-:W-:-:S00]  /*01a0*/  NOP ;  /* 0x0000000000007918 */ /* 0x000fc00000000000 */
[----:B------:R-:W-:-:S00]  /*01b0*/  NOP ;  /* 0x0000000000007918 */ /* 0x000fc00000000000 */
[----:B------:R-:W-:-:S00]  /*01c0*/  NOP ;  /* 0x0000000000007918 */ /* 0x000fc00000000000 */
[----:B------:R-:W-:-:S00]  /*01d0*/  NOP ;  /* 0x0000000000007918 */ /* 0x000fc00000000000 */
[----:B------:R-:W-:-:S00]  /*01e0*/  NOP ;  /* 0x0000000000007918 */ /* 0x000fc00000000000 */
[----:B------:R-:W-:-:S00]  /*01f0*/  NOP ;  /* 0x0000000000007918 */ /* 0x000fc00000000000 */
.L_x_2:


//--------------------- .nv.global.init           --------------------------
	.section	.nv.global.init,"aw",@progbits
.nv.global.init:
	.type		$str,@object
	.size		$str,(.L_0 - $str)
$str:
        /*0000*/ 	.byte	0x25, 0x64, 0x0a, 0x00
.L_0:


//--------------------- .nv.shared.reserved.0     --------------------------
	.section	.nv.shared.reserved.0,"aw",@nobits
	.weak		__nv_reservedSMEM_offset_0_alias
	.size		__nv_reservedSMEM_offset_0_alias, 0, 64
	.other		__nv_reservedSMEM_offset_0_alias,@"STO_CUDA_RESERVED_SHARED STV_DEFAULT"
__nv_reservedSMEM_offset_0_alias:
	.zero		0
	.zero		64


//--------------------- .nv.constant0.add         --------------------------
	.section	.nv.constant0.add,"a",@progbits
	.sectionflags	@""
	.align	4
.nv.constant0.add:
	.zero		956


//--------------------- SYMBOLS --------------------------

	.type		.nv.reservedSmem.offset0,@object
	.size		.nv.reservedSmem.offset0,0x4
	.type		vprintf,@function
